//
// Generated by NVIDIA NVVM Compiler
//
// Compiler Build ID: CL-36424714
// Cuda compilation tools, release 13.0, V13.0.88
// Based on NVVM 20.0.0
//

.version 9.0
.target sm_100
.address_size 64

	// .globl	_ZN3brt4test11test_kernelEPKfPfif

.visible .entry _ZN3brt4test11test_kernelEPKfPfif(
	.param .u64 .ptr .align 1 _ZN3brt4test11test_kernelEPKfPfif_param_0,
	.param .u64 .ptr .align 1 _ZN3brt4test11test_kernelEPKfPfif_param_1,
	.param .u32 _ZN3brt4test11test_kernelEPKfPfif_param_2,
	.param .f32 _ZN3brt4test11test_kernelEPKfPfif_param_3
)
{
	.reg .pred 	%p<2>;
	.reg .b32 	%r<6>;
	.reg .b32 	%f<4>;
	.reg .b64 	%rd<8>;

	ld.param.u64 	%rd1, [_ZN3brt4test11test_kernelEPKfPfif_param_0];
	ld.param.u64 	%rd2, [_ZN3brt4test11test_kernelEPKfPfif_param_1];
	ld.param.u32 	%r2, [_ZN3brt4test11test_kernelEPKfPfif_param_2];
	ld.param.f32 	%f1, [_ZN3brt4test11test_kernelEPKfPfif_param_3];
	mov.u32 	%r3, %ctaid.x;
	mov.u32 	%r4, %ntid.x;
	mov.u32 	%r5, %tid.x;
	mad.lo.s32 	%r1, %r3, %r4, %r5;
	setp.ge.s32 	%p1, %r1, %r2;
	@%p1 bra 	$L__BB0_2;
	cvta.to.global.u64 	%rd3, %rd1;
	cvta.to.global.u64 	%rd4, %rd2;
	mul.wide.s32 	%rd5, %r1, 4;
	add.s64 	%rd6, %rd3, %rd5;
	ld.global.f32 	%f2, [%rd6];
	add.f32 	%f3, %f1, %f2;
	add.s64 	%rd7, %rd4, %rd5;
	st.global.f32 	[%rd7], %f3;
$L__BB0_2:
	ret;

}


// ===== COMPILED SASS (sm_100) =====

	.target	sm_100

	.elftype	@"ET_EXEC"


//--------------------- .note.nv.tkinfo           --------------------------
	.section	.note.nv.tkinfo,"",@"SHT_NOTE"
	.sectionflags	@"SHF_NOTE_NV_TKINFO"
	.tkinfo
        /*0018*/ 	.word	0x00000002
        /*0030*/ 	.string	""
        /*0030*/ 	.string	"ptxas"
        /*0030*/ 	.string	"Cuda compilation tools, release 13.0, V13.0.88"
        /*0030*/ 	.string	"Build cuda_13.0.r13.0/compiler.36424714_0"
        /*0030*/ 	.string	"-arch sm_100 -m 64 "



//--------------------- .note.nv.cuinfo           --------------------------
	.section	.note.nv.cuinfo,"",@"SHT_NOTE"
	.sectionflags	@"SHF_NOTE_NV_CUINFO"
        /*0018*/ 	.short	0x0002
        /*001a*/ 	.short	0x0064
        /*001c*/ 	.short	0x0082
	.zero		2


//--------------------- .nv.info                  --------------------------
	.section	.nv.info,"",@"SHT_CUDA_INFO"
	.align	4


	//----- nvinfo : EIATTR_REGCOUNT
	.align		4
        /*0000*/ 	.byte	0x04, 0x2f
        /*0002*/ 	.short	(.L_1 - .L_0)
	.align		4
.L_0:
        /*0004*/ 	.word	index@(_ZN3brt4test11test_kernelEPKfPfif)
        /*0008*/ 	.word	0x0000000a


	//----- nvinfo : EIATTR_FRAME_SIZE
	.align		4
.L_1:
        /*000c*/ 	.byte	0x04, 0x11
        /*000e*/ 	.short	(.L_3 - .L_2)
	.align		4
.L_2:
        /*0010*/ 	.word	index@(_ZN3brt4test11test_kernelEPKfPfif)
        /*0014*/ 	.word	0x00000000


	//----- nvinfo : EIATTR_MIN_STACK_SIZE
	.align		4
.L_3:
        /*0018*/ 	.byte	0x04, 0x12
        /*001a*/ 	.short	(.L_5 - .L_4)
	.align		4
.L_4:
        /*001c*/ 	.word	index@(_ZN3brt4test11test_kernelEPKfPfif)
        /*0020*/ 	.word	0x00000000
.L_5:


//--------------------- .nv.compat                --------------------------
	.section	.nv.compat,"",@"SHT_CUDA_COMPAT_INFO"
	.align	4
        /*0000*/ 	.byte	0x02, 0x09, 0x00, 0x00, 0x02, 0x02, 0x01, 0x00, 0x02, 0x05, 0x05, 0x00, 0x03, 0x07, 0x01, 0x01
        /*0010*/ 	.byte	0x02, 0x03, 0x00, 0x00, 0x02, 0x06, 0x01, 0x00, 0x04, 0x0b, 0x08, 0x00, 0x09, 0x00, 0x00, 0x00
        /*0020*/ 	.byte	0x00, 0x00, 0x00, 0x00


//--------------------- .nv.info._ZN3brt4test11test_kernelEPKfPfif --------------------------
	.section	.nv.info._ZN3brt4test11test_kernelEPKfPfif,"",@"SHT_CUDA_INFO"
	.sectionflags	@""
	.align	4


	//----- nvinfo : EIATTR_CUDA_API_VERSION
	.align		4
        /*0000*/ 	.byte	0x04, 0x37
        /*0002*/ 	.short	(.L_7 - .L_6)
.L_6:
        /*0004*/ 	.word	0x00000082


	//----- nvinfo : EIATTR_KPARAM_INFO
	.align		4
.L_7:
        /*0008*/ 	.byte	0x04, 0x17
        /*000a*/ 	.short	(.L_9 - .L_8)
.L_8:
        /*000c*/ 	.word	0x00000000
        /*0010*/ 	.short	0x0003
        /*0012*/ 	.short	0x0014
        /*0014*/ 	.byte	0x00, 0xf0, 0x11, 0x00


	//----- nvinfo : EIATTR_KPARAM_INFO
	.align		4
.L_9:
        /*0018*/ 	.byte	0x04, 0x17
        /*001a*/ 	.short	(.L_11 - .L_10)
.L_10:
        /*001c*/ 	.word	0x00000000
        /*0020*/ 	.short	0x0002
        /*0022*/ 	.short	0x0010
        /*0024*/ 	.byte	0x00, 0xf0, 0x11, 0x00


	//----- nvinfo : EIATTR_KPARAM_INFO
	.align		4
.L_11:
        /*0028*/ 	.byte	0x04, 0x17
        /*002a*/ 	.short	(.L_13 - .L_12)
.L_12:
        /*002c*/ 	.word	0x00000000
        /*0030*/ 	.short	0x0001
        /*0032*/ 	.short	0x0008
        /*0034*/ 	.byte	0x00, 0xf5, 0x21, 0x00


	//----- nvinfo : EIATTR_KPARAM_INFO
	.align		4
.L_13:
        /*0038*/ 	.byte	0x04, 0x17
        /*003a*/ 	.short	(.L_15 - .L_14)
.L_14:
        /*003c*/ 	.word	0x00000000
        /*0040*/ 	.short	0x0000
        /*0042*/ 	.short	0x0000
        /*0044*/ 	.byte	0x00, 0xf5, 0x21, 0x00


	//----- nvinfo : EIATTR_SPARSE_MMA_MASK
	.align		4
.L_15:
        /*0048*/ 	.byte	0x03, 0x50
        /*004a*/ 	.short	0x0000


	//----- nvinfo : EIATTR_MAXREG_COUNT
	.align		4
        /*004c*/ 	.byte	0x03, 0x1b
        /*004e*/ 	.short	0x00ff


	//----- nvinfo : EIATTR_MERCURY_ISA_VERSION
	.align		4
        /*0050*/ 	.byte	0x03, 0x5f
        /*0052*/ 	.short	0x0101


	//----- nvinfo : EIATTR_VRC_CTA_INIT_COUNT
	.align		4
        /*0054*/ 	.byte	0x02, 0x4a
	.zero		1
	.zero		1


	//----- nvinfo : EIATTR_EXIT_INSTR_OFFSETS
	.align		4
        /*0058*/ 	.byte	0x04, 0x1c
        /*005a*/ 	.short	(.L_17 - .L_16)


	//   ....[0]....
.L_16:
        /*005c*/ 	.word	0x00000070


	//   ....[1]....
        /*0060*/ 	.word	0x00000110


	//----- nvinfo : EIATTR_CBANK_PARAM_SIZE
	.align		4
.L_17:
        /*0064*/ 	.byte	0x03, 0x19
        /*0066*/ 	.short	0x0018


	//----- nvinfo : EIATTR_PARAM_CBANK
	.align		4
        /*0068*/ 	.byte	0x04, 0x0a
        /*006a*/ 	.short	(.L_19 - .L_18)
	.align		4
.L_18:
        /*006c*/ 	.word	index@(.nv.constant0._ZN3brt4test11test_kernelEPKfPfif)
        /*0070*/ 	.short	0x0380
        /*0072*/ 	.short	0x0018


	//----- nvinfo : EIATTR_SW_WAR
	.align		4
.L_19:
        /*0074*/ 	.byte	0x04, 0x36
        /*0076*/ 	.short	(.L_21 - .L_20)
.L_20:
        /*0078*/ 	.word	0x00000008
.L_21:


//--------------------- .nv.callgraph             --------------------------
	.section	.nv.callgraph,"",@"SHT_CUDA_CALLGRAPH"
	.align	4
	.sectionentsize	8
	.align		4
        /*0000*/ 	.word	0x00000000
	.align		4
        /*0004*/ 	.word	0xffffffff
	.align		4
        /*0008*/ 	.word	0x00000000
	.align		4
        /*000c*/ 	.word	0xfffffffe
	.align		4
        /*0010*/ 	.word	0x00000000
	.align		4
        /*0014*/ 	.word	0xfffffffd
	.align		4
        /*0018*/ 	.word	0x00000000
	.align		4
        /*001c*/ 	.word	0xfffffffc


//--------------------- .text._ZN3brt4test11test_kernelEPKfPfif --------------------------
	.section	.text._ZN3brt4test11test_kernelEPKfPfif,"ax",@progbits
	.align	128
        .global         _ZN3brt4test11test_kernelEPKfPfif
        .type           _ZN3brt4test11test_kernelEPKfPfif,@function
        .size           _ZN3brt4test11test_kernelEPKfPfif,(.L_x_1 - _ZN3brt4test11test_kernelEPKfPfif)
        .other          _ZN3brt4test11test_kernelEPKfPfif,@"STO_CUDA_ENTRY STV_DEFAULT"
_ZN3brt4test11test_kernelEPKfPfif:
.text._ZN3brt4test11test_kernelEPKfPfif:
[----:B------:R-:W-:Y:S01]  /*0000*/  LDC R1, c[0x0][0x37c] ;  /* 0x0000df00ff017b82 */ /* 0x000fe20000000800 */
[----:B------:R-:W0:Y:S07]  /*0010*/  S2R R0, SR_TID.X ;  /* 0x0000000000007919 */ /* 0x000e2e0000002100 */
[----:B------:R-:W0:Y:S01]  /*0020*/  S2UR UR4, SR_CTAID.X ;  /* 0x00000000000479c3 */ /* 0x000e220000002500 */
[----:B------:R-:W1:Y:S07]  /*0030*/  LDCU UR5, c[0x0][0x390] ;  /* 0x00007200ff0577ac */ /* 0x000e6e0008000800 */
[----:B------:R-:W0:Y:S02]  /*0040*/  LDC R7, c[0x0][0x360] ;  /* 0x0000d800ff077b82 */ /* 0x000e240000000800 */
[----:B0-----:R-:W-:-:S05]  /*0050*/  IMAD R7, R7, UR4, R0 ;  /* 0x0000000407077c24 */ /* 0x001fca000f8e0200 */
[----:B-1----:R-:W-:-:S13]  /*0060*/  ISETP.GE.AND P0, PT, R7, UR5, PT ;  /* 0x0000000507007c0c */ /* 0x002fda000bf06270 */
[----:B------:R-:W-:Y:S05]  /*0070*/  @P0 EXIT ;  /* 0x000000000000094d */ /* 0x000fea0003800000 */
[----:B------:R-:W0:Y:S01]  /*0080*/  LDC.64 R2, c[0x0][0x380] ;  /* 0x0000e000ff027b82 */ /* 0x000e220000000a00 */
[----:B------:R-:W1:Y:S01]  /*0090*/  LDCU.64 UR4, c[0x0][0x358] ;  /* 0x00006b00ff0477ac */ /* 0x000e620008000a00 */
[----:B------:R-:W2:Y:S06]  /*00a0*/  LDCU UR6, c[0x0][0x394] ;  /* 0x00007280ff0677ac */ /* 0x000eac0008000800 */
[----:B------:R-:W3:Y:S01]  /*00b0*/  LDC.64 R4, c[0x0][0x388] ;  /* 0x0000e200ff047b82 */ /* 0x000ee20000000a00 */
[----:B0-----:R-:W-:-:S06]  /*00c0*/  IMAD.WIDE R2, R7, 0x4, R2 ;  /* 0x0000000407027825 */ /* 0x001fcc00078e0202 */
[----:B-1----:R-:W2:Y:S01]  /*00d0*/  LDG.E R2, desc[UR4][R2.64] ;  /* 0x0000000402027981 */ /* 0x002ea2000c1e1900 */
[----:B---3--:R-:W-:-:S04]  /*00e0*/  IMAD.WIDE R4, R7, 0x4, R4 ;  /* 0x0000000407047825 */ /* 0x008fc800078e0204 */
[----:B--2---:R-:W-:-:S05]  /*00f0*/  FADD R7, R2, UR6 ;  /* 0x0000000602077e21 */ /* 0x004fca0008000000 */
[----:B------:R-:W-:Y:S01]  /*0100*/  STG.E desc[UR4][R4.64], R7 ;  /* 0x0000000704007986 */ /* 0x000fe2000c101904 */
[----:B------:R-:W-:Y:S05]  /*0110*/  EXIT ;  /* 0x000000000000794d */ /* 0x000fea0003800000 */
.L_x_0:
[----:B------:R-:W-:-:S00]  /*0120*/  BRA `(.L_x_0) ;  /* 0xfffffffc00fc7947 */ /* 0x000fc0000383ffff */
[----:B------:R-:W-:-:S00]  /*0130*/  NOP ;  /* 0x0000000000007918 */ /* 0x000fc00000000000 */
        /* <DEDUP_REMOVED lines=12> */
.L_x_1:


//--------------------- .nv.shared.reserved.0     --------------------------
	.section	.nv.shared.reserved.0,"aw",@nobits
	.weak		__nv_reservedSMEM_offset_0_alias
	.size		__nv_reservedSMEM_offset_0_alias, 0, 64
	.other		__nv_reservedSMEM_offset_0_alias,@"STO_CUDA_RESERVED_SHARED STV_DEFAULT"
__nv_reservedSMEM_offset_0_alias:
	.zero		0
	.zero		64


//--------------------- .nv.constant0._ZN3brt4test11test_kernelEPKfPfif --------------------------
	.section	.nv.constant0._ZN3brt4test11test_kernelEPKfPfif,"a",@progbits
	.sectionflags	@""
	.align	4
.nv.constant0._ZN3brt4test11test_kernelEPKfPfif:
	.zero		920


//--------------------- SYMBOLS --------------------------

	.type		.nv.reservedSmem.offset0,@object
	.size		.nv.reservedSmem.offset0,0x4
